//
// Generated by NVIDIA NVVM Compiler
//
// Compiler Build ID: CL-36424714
// Cuda compilation tools, release 13.0, V13.0.88
// Based on NVVM 20.0.0
//

.version 9.0
.target sm_100
.address_size 64

	// .globl	_Z20multi_element_vectorPfS_S_i
.global .align 4 .f32 dResult;

.visible .entry _Z20multi_element_vectorPfS_S_i(
	.param .u64 .ptr .align 1 _Z20multi_element_vectorPfS_S_i_param_0,
	.param .u64 .ptr .align 1 _Z20multi_element_vectorPfS_S_i_param_1,
	.param .u64 .ptr .align 1 _Z20multi_element_vectorPfS_S_i_param_2,
	.param .u32 _Z20multi_element_vectorPfS_S_i_param_3
)
{
	.reg .pred 	%p<7>;
	.reg .b32 	%r<31>;
	.reg .b32 	%f<16>;
	.reg .b64 	%rd<25>;

	ld.param.u64 	%rd4, [_Z20multi_element_vectorPfS_S_i_param_0];
	ld.param.u64 	%rd5, [_Z20multi_element_vectorPfS_S_i_param_1];
	ld.param.u64 	%rd6, [_Z20multi_element_vectorPfS_S_i_param_2];
	ld.param.u32 	%r12, [_Z20multi_element_vectorPfS_S_i_param_3];
	cvta.to.global.u64 	%rd1, %rd4;
	cvta.to.global.u64 	%rd2, %rd6;
	cvta.to.global.u64 	%rd3, %rd5;
	mov.u32 	%r13, %nctaid.x;
	mov.u32 	%r14, %ntid.x;
	mul.lo.s32 	%r1, %r13, %r14;
	mov.u32 	%r15, %ctaid.x;
	mov.u32 	%r16, %tid.x;
	mad.lo.s32 	%r29, %r15, %r14, %r16;
	setp.ge.s32 	%p1, %r29, %r12;
	@%p1 bra 	$L__BB0_7;
	add.s32 	%r17, %r29, %r1;
	max.s32 	%r18, %r12, %r17;
	setp.lt.s32 	%p2, %r17, %r12;
	selp.u32 	%r19, 1, 0, %p2;
	add.s32 	%r20, %r17, %r19;
	sub.s32 	%r21, %r18, %r20;
	div.u32 	%r22, %r21, %r1;
	add.s32 	%r3, %r22, %r19;
	and.b32  	%r23, %r3, 3;
	setp.eq.s32 	%p3, %r23, 3;
	@%p3 bra 	$L__BB0_4;
	add.s32 	%r24, %r3, 1;
	and.b32  	%r25, %r24, 3;
	neg.s32 	%r27, %r25;
$L__BB0_3:
	.pragma "nounroll";
	mul.wide.s32 	%rd7, %r29, 4;
	add.s64 	%rd8, %rd1, %rd7;
	add.s64 	%rd9, %rd2, %rd7;
	add.s64 	%rd10, %rd3, %rd7;
	ld.global.f32 	%f1, [%rd10];
	ld.global.f32 	%f2, [%rd9];
	mul.f32 	%f3, %f1, %f2;
	st.global.f32 	[%rd8], %f3;
	add.s32 	%r29, %r29, %r1;
	add.s32 	%r27, %r27, 1;
	setp.ne.s32 	%p4, %r27, 0;
	@%p4 bra 	$L__BB0_3;
$L__BB0_4:
	setp.lt.u32 	%p5, %r3, 3;
	@%p5 bra 	$L__BB0_7;
	mul.wide.s32 	%rd15, %r1, 4;
	shl.b32 	%r26, %r1, 2;
$L__BB0_6:
	mul.wide.s32 	%rd11, %r29, 4;
	add.s64 	%rd12, %rd3, %rd11;
	ld.global.f32 	%f4, [%rd12];
	add.s64 	%rd13, %rd2, %rd11;
	ld.global.f32 	%f5, [%rd13];
	mul.f32 	%f6, %f4, %f5;
	add.s64 	%rd14, %rd1, %rd11;
	st.global.f32 	[%rd14], %f6;
	add.s64 	%rd16, %rd12, %rd15;
	ld.global.f32 	%f7, [%rd16];
	add.s64 	%rd17, %rd13, %rd15;
	ld.global.f32 	%f8, [%rd17];
	mul.f32 	%f9, %f7, %f8;
	add.s64 	%rd18, %rd14, %rd15;
	st.global.f32 	[%rd18], %f9;
	add.s64 	%rd19, %rd16, %rd15;
	ld.global.f32 	%f10, [%rd19];
	add.s64 	%rd20, %rd17, %rd15;
	ld.global.f32 	%f11, [%rd20];
	mul.f32 	%f12, %f10, %f11;
	add.s64 	%rd21, %rd18, %rd15;
	st.global.f32 	[%rd21], %f12;
	add.s64 	%rd22, %rd19, %rd15;
	ld.global.f32 	%f13, [%rd22];
	add.s64 	%rd23, %rd20, %rd15;
	ld.global.f32 	%f14, [%rd23];
	mul.f32 	%f15, %f13, %f14;
	add.s64 	%rd24, %rd21, %rd15;
	st.global.f32 	[%rd24], %f15;
	add.s32 	%r29, %r26, %r29;
	setp.lt.s32 	%p6, %r29, %r12;
	@%p6 bra 	$L__BB0_6;
$L__BB0_7:
	ret;

}
	// .globl	_Z18reduceAtomicGlobalPKfi
.visible .entry _Z18reduceAtomicGlobalPKfi(
	.param .u64 .ptr .align 1 _Z18reduceAtomicGlobalPKfi_param_0,
	.param .u32 _Z18reduceAtomicGlobalPKfi_param_1
)
{
	.reg .pred 	%p<2>;
	.reg .b32 	%r<6>;
	.reg .b32 	%f<3>;
	.reg .b64 	%rd<5>;

	ld.param.u64 	%rd1, [_Z18reduceAtomicGlobalPKfi_param_0];
	ld.param.u32 	%r2, [_Z18reduceAtomicGlobalPKfi_param_1];
	mov.u32 	%r3, %tid.x;
	mov.u32 	%r4, %ctaid.x;
	mov.u32 	%r5, %ntid.x;
	mad.lo.s32 	%r1, %r4, %r5, %r3;
	setp.ge.s32 	%p1, %r1, %r2;
	@%p1 bra 	$L__BB1_2;
	cvta.to.global.u64 	%rd2, %rd1;
	mul.wide.s32 	%rd3, %r1, 4;
	add.s64 	%rd4, %rd2, %rd3;
	ld.global.nc.f32 	%f1, [%rd4];
	atom.global.add.f32 	%f2, [dResult], %f1;
$L__BB1_2:
	ret;

}


// ===== COMPILED SASS (sm_100) =====

	.target	sm_100

	.elftype	@"ET_EXEC"


//--------------------- .note.nv.tkinfo           --------------------------
	.section	.note.nv.tkinfo,"",@"SHT_NOTE"
	.sectionflags	@"SHF_NOTE_NV_TKINFO"
	.tkinfo
        /*0018*/ 	.word	0x00000002
        /*0030*/ 	.string	""
        /*0030*/ 	.string	"ptxas"
        /*0030*/ 	.string	"Cuda compilation tools, release 13.0, V13.0.88"
        /*0030*/ 	.string	"Build cuda_13.0.r13.0/compiler.36424714_0"
        /*0030*/ 	.string	"-arch sm_100 -m 64 "



//--------------------- .note.nv.cuinfo           --------------------------
	.section	.note.nv.cuinfo,"",@"SHT_NOTE"
	.sectionflags	@"SHF_NOTE_NV_CUINFO"
        /*0018*/ 	.short	0x0002
        /*001a*/ 	.short	0x0064
        /*001c*/ 	.short	0x0082
	.zero		2


//--------------------- .nv.info                  --------------------------
	.section	.nv.info,"",@"SHT_CUDA_INFO"
	.align	4


	//----- nvinfo : EIATTR_REGCOUNT
	.align		4
        /*0000*/ 	.byte	0x04, 0x2f
        /*0002*/ 	.short	(.L_2 - .L_1)
	.align		4
.L_1:
        /*0004*/ 	.word	index@(_Z20multi_element_vectorPfS_S_i)
        /*0008*/ 	.word	0x0000001a


	//----- nvinfo : EIATTR_FRAME_SIZE
	.align		4
.L_2:
        /*000c*/ 	.byte	0x04, 0x11
        /*000e*/ 	.short	(.L_4 - .L_3)
	.align		4
.L_3:
        /*0010*/ 	.word	index@(_Z20multi_element_vectorPfS_S_i)
        /*0014*/ 	.word	0x00000000


	//----- nvinfo : EIATTR_REGCOUNT
	.align		4
.L_4:
        /*0018*/ 	.byte	0x04, 0x2f
        /*001a*/ 	.short	(.L_6 - .L_5)
	.align		4
.L_5:
        /*001c*/ 	.word	index@(_Z18reduceAtomicGlobalPKfi)
        /*0020*/ 	.word	0x00000008


	//----- nvinfo : EIATTR_FRAME_SIZE
	.align		4
.L_6:
        /*0024*/ 	.byte	0x04, 0x11
        /*0026*/ 	.short	(.L_8 - .L_7)
	.align		4
.L_7:
        /*0028*/ 	.word	index@(_Z18reduceAtomicGlobalPKfi)
        /*002c*/ 	.word	0x00000000


	//----- nvinfo : EIATTR_MIN_STACK_SIZE
	.align		4
.L_8:
        /*0030*/ 	.byte	0x04, 0x12
        /*0032*/ 	.short	(.L_10 - .L_9)
	.align		4
.L_9:
        /*0034*/ 	.word	index@(_Z18reduceAtomicGlobalPKfi)
        /*0038*/ 	.word	0x00000000


	//----- nvinfo : EIATTR_MIN_STACK_SIZE
	.align		4
.L_10:
        /*003c*/ 	.byte	0x04, 0x12
        /*003e*/ 	.short	(.L_12 - .L_11)
	.align		4
.L_11:
        /*0040*/ 	.word	index@(_Z20multi_element_vectorPfS_S_i)
        /*0044*/ 	.word	0x00000000
.L_12:


//--------------------- .nv.compat                --------------------------
	.section	.nv.compat,"",@"SHT_CUDA_COMPAT_INFO"
	.align	4
        /*0000*/ 	.byte	0x02, 0x09, 0x00, 0x00, 0x02, 0x02, 0x01, 0x00, 0x02, 0x05, 0x05, 0x00, 0x03, 0x07, 0x01, 0x01
        /*0010*/ 	.byte	0x02, 0x03, 0x00, 0x00, 0x02, 0x06, 0x01, 0x00, 0x04, 0x0b, 0x08, 0x00, 0x09, 0x00, 0x00, 0x00
        /*0020*/ 	.byte	0x00, 0x00, 0x00, 0x00


//--------------------- .nv.info._Z18reduceAtomicGlobalPKfi --------------------------
	.section	.nv.info._Z18reduceAtomicGlobalPKfi,"",@"SHT_CUDA_INFO"
	.sectionflags	@""
	.align	4


	//----- nvinfo : EIATTR_CUDA_API_VERSION
	.align		4
        /*0000*/ 	.byte	0x04, 0x37
        /*0002*/ 	.short	(.L_14 - .L_13)
.L_13:
        /*0004*/ 	.word	0x00000082


	//----- nvinfo : EIATTR_KPARAM_INFO
	.align		4
.L_14:
        /*0008*/ 	.byte	0x04, 0x17
        /*000a*/ 	.short	(.L_16 - .L_15)
.L_15:
        /*000c*/ 	.word	0x00000000
        /*0010*/ 	.short	0x0001
        /*0012*/ 	.short	0x0008
        /*0014*/ 	.byte	0x00, 0xf0, 0x11, 0x00


	//----- nvinfo : EIATTR_KPARAM_INFO
	.align		4
.L_16:
        /*0018*/ 	.byte	0x04, 0x17
        /*001a*/ 	.short	(.L_18 - .L_17)
.L_17:
        /*001c*/ 	.word	0x00000000
        /*0020*/ 	.short	0x0000
        /*0022*/ 	.short	0x0000
        /*0024*/ 	.byte	0x00, 0xf5, 0x21, 0x00


	//----- nvinfo : EIATTR_SPARSE_MMA_MASK
	.align		4
.L_18:
        /*0028*/ 	.byte	0x03, 0x50
        /*002a*/ 	.short	0x0000


	//----- nvinfo : EIATTR_MAXREG_COUNT
	.align		4
        /*002c*/ 	.byte	0x03, 0x1b
        /*002e*/ 	.short	0x00ff


	//----- nvinfo : EIATTR_MERCURY_ISA_VERSION
	.align		4
        /*0030*/ 	.byte	0x03, 0x5f
        /*0032*/ 	.short	0x0101


	//----- nvinfo : EIATTR_VRC_CTA_INIT_COUNT
	.align		4
        /*0034*/ 	.byte	0x02, 0x4a
	.zero		1
	.zero		1


	//----- nvinfo : EIATTR_EXIT_INSTR_OFFSETS
	.align		4
        /*0038*/ 	.byte	0x04, 0x1c
        /*003a*/ 	.short	(.L_20 - .L_19)


	//   ....[0]....
.L_19:
        /*003c*/ 	.word	0x00000070


	//   ....[1]....
        /*0040*/ 	.word	0x000000e0


	//----- nvinfo : EIATTR_CBANK_PARAM_SIZE
	.align		4
.L_20:
        /*0044*/ 	.byte	0x03, 0x19
        /*0046*/ 	.short	0x000c


	//----- nvinfo : EIATTR_PARAM_CBANK
	.align		4
        /*0048*/ 	.byte	0x04, 0x0a
        /*004a*/ 	.short	(.L_22 - .L_21)
	.align		4
.L_21:
        /*004c*/ 	.word	index@(.nv.constant0._Z18reduceAtomicGlobalPKfi)
        /*0050*/ 	.short	0x0380
        /*0052*/ 	.short	0x000c


	//----- nvinfo : EIATTR_SW_WAR
	.align		4
.L_22:
        /*0054*/ 	.byte	0x04, 0x36
        /*0056*/ 	.short	(.L_24 - .L_23)
.L_23:
        /*0058*/ 	.word	0x00000008
.L_24:


//--------------------- .nv.info._Z20multi_element_vectorPfS_S_i --------------------------
	.section	.nv.info._Z20multi_element_vectorPfS_S_i,"",@"SHT_CUDA_INFO"
	.sectionflags	@""
	.align	4


	//----- nvinfo : EIATTR_CUDA_API_VERSION
	.align		4
        /*0000*/ 	.byte	0x04, 0x37
        /*0002*/ 	.short	(.L_26 - .L_25)
.L_25:
        /*0004*/ 	.word	0x00000082


	//----- nvinfo : EIATTR_KPARAM_INFO
	.align		4
.L_26:
        /*0008*/ 	.byte	0x04, 0x17
        /*000a*/ 	.short	(.L_28 - .L_27)
.L_27:
        /*000c*/ 	.word	0x00000000
        /*0010*/ 	.short	0x0003
        /*0012*/ 	.short	0x0018
        /*0014*/ 	.byte	0x00, 0xf0, 0x11, 0x00


	//----- nvinfo : EIATTR_KPARAM_INFO
	.align		4
.L_28:
        /*0018*/ 	.byte	0x04, 0x17
        /*001a*/ 	.short	(.L_30 - .L_29)
.L_29:
        /*001c*/ 	.word	0x00000000
        /*0020*/ 	.short	0x0002
        /*0022*/ 	.short	0x0010
        /*0024*/ 	.byte	0x00, 0xf5, 0x21, 0x00


	//----- nvinfo : EIATTR_KPARAM_INFO
	.align		4
.L_30:
        /*0028*/ 	.byte	0x04, 0x17
        /*002a*/ 	.short	(.L_32 - .L_31)
.L_31:
        /*002c*/ 	.word	0x00000000
        /*0030*/ 	.short	0x0001
        /*0032*/ 	.short	0x0008
        /*0034*/ 	.byte	0x00, 0xf5, 0x21, 0x00


	//----- nvinfo : EIATTR_KPARAM_INFO
	.align		4
.L_32:
        /*0038*/ 	.byte	0x04, 0x17
        /*003a*/ 	.short	(.L_34 - .L_33)
.L_33:
        /*003c*/ 	.word	0x00000000
        /*0040*/ 	.short	0x0000
        /*0042*/ 	.short	0x0000
        /*0044*/ 	.byte	0x00, 0xf5, 0x21, 0x00


	//----- nvinfo : EIATTR_SPARSE_MMA_MASK
	.align		4
.L_34:
        /*0048*/ 	.byte	0x03, 0x50
        /*004a*/ 	.short	0x0000


	//----- nvinfo : EIATTR_MAXREG_COUNT
	.align		4
        /*004c*/ 	.byte	0x03, 0x1b
        /*004e*/ 	.short	0x00ff


	//----- nvinfo : EIATTR_MERCURY_ISA_VERSION
	.align		4
        /*0050*/ 	.byte	0x03, 0x5f
        /*0052*/ 	.short	0x0101


	//----- nvinfo : EIATTR_VRC_CTA_INIT_COUNT
	.align		4
        /*0054*/ 	.byte	0x02, 0x4a
	.zero		1
	.zero		1


	//----- nvinfo : EIATTR_EXIT_INSTR_OFFSETS
	.align		4
        /*0058*/ 	.byte	0x04, 0x1c
        /*005a*/ 	.short	(.L_36 - .L_35)


	//   ....[0]....
.L_35:
        /*005c*/ 	.word	0x00000090


	//   ....[1]....
        /*0060*/ 	.word	0x000003a0


	//   ....[2]....
        /*0064*/ 	.word	0x000005d0


	//----- nvinfo : EIATTR_CRS_STACK_SIZE
	.align		4
.L_36:
        /*0068*/ 	.byte	0x04, 0x1e
        /*006a*/ 	.short	(.L_38 - .L_37)
.L_37:
        /*006c*/ 	.word	0x00000000


	//----- nvinfo : EIATTR_CBANK_PARAM_SIZE
	.align		4
.L_38:
        /*0070*/ 	.byte	0x03, 0x19
        /*0072*/ 	.short	0x001c


	//----- nvinfo : EIATTR_PARAM_CBANK
	.align		4
        /*0074*/ 	.byte	0x04, 0x0a
        /*0076*/ 	.short	(.L_40 - .L_39)
	.align		4
.L_39:
        /*0078*/ 	.word	index@(.nv.constant0._Z20multi_element_vectorPfS_S_i)
        /*007c*/ 	.short	0x0380
        /*007e*/ 	.short	0x001c


	//----- nvinfo : EIATTR_SW_WAR
	.align		4
.L_40:
        /*0080*/ 	.byte	0x04, 0x36
        /*0082*/ 	.short	(.L_42 - .L_41)
.L_41:
        /*0084*/ 	.word	0x00000008
.L_42:


//--------------------- .nv.callgraph             --------------------------
	.section	.nv.callgraph,"",@"SHT_CUDA_CALLGRAPH"
	.align	4
	.sectionentsize	8
	.align		4
        /*0000*/ 	.word	0x00000000
	.align		4
        /*0004*/ 	.word	0xffffffff
	.align		4
        /*0008*/ 	.word	0x00000000
	.align		4
        /*000c*/ 	.word	0xfffffffe
	.align		4
        /*0010*/ 	.word	0x00000000
	.align		4
        /*0014*/ 	.word	0xfffffffd
	.align		4
        /*0018*/ 	.word	0x00000000
	.align		4
        /*001c*/ 	.word	0xfffffffc


//--------------------- .nv.constant4             --------------------------
	.section	.nv.constant4,"a",@progbits
	.align	8
	.align		8
.nv.constant4:
        /*0000*/ 	.dword	dResult


//--------------------- .text._Z18reduceAtomicGlobalPKfi --------------------------
	.section	.text._Z18reduceAtomicGlobalPKfi,"ax",@progbits
	.align	128
        .global         _Z18reduceAtomicGlobalPKfi
        .type           _Z18reduceAtomicGlobalPKfi,@function
        .size           _Z18reduceAtomicGlobalPKfi,(.L_x_6 - _Z18reduceAtomicGlobalPKfi)
        .other          _Z18reduceAtomicGlobalPKfi,@"STO_CUDA_ENTRY STV_DEFAULT"
_Z18reduceAtomicGlobalPKfi:
.text._Z18reduceAtomicGlobalPKfi:
[----:B------:R-:W-:Y:S01]  /*0000*/  LDC R1, c[0x0][0x37c] ;  /* 0x0000df00ff017b82 */ /* 0x000fe20000000800 */
[----:B------:R-:W0:Y:S07]  /*0010*/  S2R R5, SR_TID.X ;  /* 0x0000000000057919 */ /* 0x000e2e0000002100 */
[----:B------:R-:W0:Y:S01]  /*0020*/  S2UR UR4, SR_CTAID.X ;  /* 0x00000000000479c3 */ /* 0x000e220000002500 */
[----:B------:R-:W1:Y:S07]  /*0030*/  LDCU UR5, c[0x0][0x388] ;  /* 0x00007100ff0577ac */ /* 0x000e6e0008000800 */
[----:B------:R-:W0:Y:S02]  /*0040*/  LDC R0, c[0x0][0x360] ;  /* 0x0000d800ff007b82 */ /* 0x000e240000000800 */
[----:B0-----:R-:W-:-:S05]  /*0050*/  IMAD R5, R0, UR4, R5 ;  /* 0x0000000400057c24 */ /* 0x001fca000f8e0205 */
[----:B-1----:R-:W-:-:S13]  /*0060*/  ISETP.GE.AND P0, PT, R5, UR5, PT ;  /* 0x0000000505007c0c */ /* 0x002fda000bf06270 */
[----:B------:R-:W-:Y:S05]  /*0070*/  @P0 EXIT ;  /* 0x000000000000094d */ /* 0x000fea0003800000 */
[----:B------:R-:W0:Y:S01]  /*0080*/  LDC.64 R2, c[0x0][0x380] ;  /* 0x0000e000ff027b82 */ /* 0x000e220000000a00 */
[----:B------:R-:W1:Y:S01]  /*0090*/  LDCU.64 UR4, c[0x0][0x358] ;  /* 0x00006b00ff0477ac */ /* 0x000e620008000a00 */
[----:B0-----:R-:W-:-:S06]  /*00a0*/  IMAD.WIDE R2, R5, 0x4, R2 ;  /* 0x0000000405027825 */ /* 0x001fcc00078e0202 */
[----:B-1----:R-:W2:Y:S01]  /*00b0*/  LDG.E.CONSTANT R3, desc[UR4][R2.64] ;  /* 0x0000000402037981 */ /* 0x002ea2000c1e9900 */
[----:B------:R-:W2:Y:S03]  /*00c0*/  LDC.64 R4, c[0x4][RZ] ;  /* 0x01000000ff047b82 */ /* 0x000ea60000000a00 */
[----:B--2---:R-:W-:Y:S01]  /*00d0*/  REDG.E.ADD.F32.FTZ.RN.STRONG.GPU desc[UR4][R4.64], R3 ;  /* 0x00000003040079a6 */ /* 0x004fe2000c12f304 */
[----:B------:R-:W-:Y:S05]  /*00e0*/  EXIT ;  /* 0x000000000000794d */ /* 0x000fea0003800000 */
.L_x_0:
[----:B------:R-:W-:-:S00]  /*00f0*/  BRA `(.L_x_0) ;  /* 0xfffffffc00fc7947 */ /* 0x000fc0000383ffff */
[----:B------:R-:W-:-:S00]  /*0100*/  NOP ;  /* 0x0000000000007918 */ /* 0x000fc00000000000 */
[----:B------:R-:W-:-:S00]  /*0110*/  NOP ;  /* 0x0000000000007918 */ /* 0x000fc00000000000 */
[----:B------:R-:W-:-:S00]  /*0120*/  NOP ;  /* 0x0000000000007918 */ /* 0x000fc00000000000 */
[----:B------:R-:W-:-:S00]  /*0130*/  NOP ;  /* 0x0000000000007918 */ /* 0x000fc00000000000 */
[----:B------:R-:W-:-:S00]  /*0140*/  NOP ;  /* 0x0000000000007918 */ /* 0x000fc00000000000 */
[----:B------:R-:W-:-:S00]  /*0150*/  NOP ;  /* 0x0000000000007918 */ /* 0x000fc00000000000 */
[----:B------:R-:W-:-:S00]  /*0160*/  NOP ;  /* 0x0000000000007918 */ /* 0x000fc00000000000 */
[----:B------:R-:W-:-:S00]  /*0170*/  NOP ;  /* 0x0000000000007918 */ /* 0x000fc00000000000 */
.L_x_6:


//--------------------- .text._Z20multi_element_vectorPfS_S_i --------------------------
	.section	.text._Z20multi_element_vectorPfS_S_i,"ax",@progbits
	.align	128
        .global         _Z20multi_element_vectorPfS_S_i
        .type           _Z20multi_element_vectorPfS_S_i,@function
        .size           _Z20multi_element_vectorPfS_S_i,(.L_x_7 - _Z20multi_element_vectorPfS_S_i)
        .other          _Z20multi_element_vectorPfS_S_i,@"STO_CUDA_ENTRY STV_DEFAULT"
_Z20multi_element_vectorPfS_S_i:
.text._Z20multi_element_vectorPfS_S_i:
[----:B------:R-:W-:Y:S01]  /*0000*/  LDC R1, c[0x0][0x37c] ;  /* 0x0000df00ff017b82 */ /* 0x000fe20000000800 */
[----:B------:R-:W0:Y:S01]  /*0010*/  S2R R3, SR_TID.X ;  /* 0x0000000000037919 */ /* 0x000e220000002100 */
[----:B------:R-:W1:Y:S06]  /*0020*/  LDCU UR4, c[0x0][0x370] ;  /* 0x00006e00ff0477ac */ /* 0x000e6c0008000800 */
[----:B------:R-:W0:Y:S01]  /*0030*/  S2UR UR5, SR_CTAID.X ;  /* 0x00000000000579c3 */ /* 0x000e220000002500 */
[----:B------:R-:W2:Y:S07]  /*0040*/  LDCU UR6, c[0x0][0x398] ;  /* 0x00007300ff0677ac */ /* 0x000eae0008000800 */
[----:B------:R-:W0:Y:S02]  /*0050*/  LDC R0, c[0x0][0x360] ;  /* 0x0000d800ff007b82 */ /* 0x000e240000000800 */
[----:B0-----:R-:W-:-:S02]  /*0060*/  IMAD R3, R0, UR5, R3 ;  /* 0x0000000500037c24 */ /* 0x001fc4000f8e0203 */
[----:B-1----:R-:W-:-:S03]  /*0070*/  IMAD R0, R0, UR4, RZ ;  /* 0x0000000400007c24 */ /* 0x002fc6000f8e02ff */
[----:B--2---:R-:W-:-:S13]  /*0080*/  ISETP.GE.AND P0, PT, R3, UR6, PT ;  /* 0x0000000603007c0c */ /* 0x004fda000bf06270 */
[----:B------:R-:W-:Y:S05]  /*0090*/  @P0 EXIT ;  /* 0x000000000000094d */ /* 0x000fea0003800000 */
[----:B------:R-:W0:Y:S01]  /*00a0*/  I2F.U32.RP R8, R0 ;  /* 0x0000000000087306 */ /* 0x000e220000209000 */
[----:B------:R-:W-:Y:S01]  /*00b0*/  IADD3 R2, PT, PT, R0, R3, RZ ;  /* 0x0000000300027210 */ /* 0x000fe20007ffe0ff */
[----:B------:R-:W1:Y:S01]  /*00c0*/  LDCU.64 UR4, c[0x0][0x358] ;  /* 0x00006b00ff0477ac */ /* 0x000e620008000a00 */
[----:B------:R-:W-:Y:S01]  /*00d0*/  IADD3 R9, PT, PT, RZ, -R0, RZ ;  /* 0x80000000ff097210 */ /* 0x000fe20007ffe0ff */
[----:B------:R-:W-:Y:S01]  /*00e0*/  BSSY.RECONVERGENT B0, `(.L_x_1) ;  /* 0x000002b000007945 */ /* 0x000fe20003800200 */
[C---:B------:R-:W-:Y:S02]  /*00f0*/  ISETP.GE.AND P0, PT, R2.reuse, UR6, PT ;  /* 0x0000000602007c0c */ /* 0x040fe4000bf06270 */
[----:B------:R-:W-:Y:S02]  /*0100*/  VIMNMX R7, PT, PT, R2, UR6, !PT ;  /* 0x0000000602077c48 */ /* 0x000fe4000ffe0100 */
[----:B------:R-:W-:Y:S02]  /*0110*/  SEL R6, RZ, 0x1, P0 ;  /* 0x00000001ff067807 */ /* 0x000fe40000000000 */
[----:B------:R-:W-:-:S02]  /*0120*/  ISETP.NE.U32.AND P2, PT, R0, RZ, PT ;  /* 0x000000ff0000720c */ /* 0x000fc40003f45070 */
[----:B------:R-:W-:Y:S01]  /*0130*/  IADD3 R7, PT, PT, R7, -R2, -R6 ;  /* 0x8000000207077210 */ /* 0x000fe20007ffe806 */
[----:B0-----:R-:W0:Y:S02]  /*0140*/  MUFU.RCP R8, R8 ;  /* 0x0000000800087308 */ /* 0x001e240000001000 */
[----:B0-----:R-:W-:-:S06]  /*0150*/  IADD3 R4, PT, PT, R8, 0xffffffe, RZ ;  /* 0x0ffffffe08047810 */ /* 0x001fcc0007ffe0ff */
[----:B------:R0:W2:Y:S02]  /*0160*/  F2I.FTZ.U32.TRUNC.NTZ R5, R4 ;  /* 0x0000000400057305 */ /* 0x0000a4000021f000 */
[----:B0-----:R-:W-:Y:S02]  /*0170*/  HFMA2 R4, -RZ, RZ, 0, 0 ;  /* 0x00000000ff047431 */ /* 0x001fe400000001ff */
[----:B--2---:R-:W-:-:S04]  /*0180*/  IMAD R9, R9, R5, RZ ;  /* 0x0000000509097224 */ /* 0x004fc800078e02ff */
[----:B------:R-:W-:-:S06]  /*0190*/  IMAD.HI.U32 R8, R5, R9, R4 ;  /* 0x0000000905087227 */ /* 0x000fcc00078e0004 */
[----:B------:R-:W-:-:S05]  /*01a0*/  IMAD.HI.U32 R5, R8, R7, RZ ;  /* 0x0000000708057227 */ /* 0x000fca00078e00ff */
[----:B------:R-:W-:-:S05]  /*01b0*/  IADD3 R2, PT, PT, -R5, RZ, RZ ;  /* 0x000000ff05027210 */ /* 0x000fca0007ffe1ff */
[----:B------:R-:W-:-:S05]  /*01c0*/  IMAD R7, R0, R2, R7 ;  /* 0x0000000200077224 */ /* 0x000fca00078e0207 */
[----:B------:R-:W-:-:S13]  /*01d0*/  ISETP.GE.U32.AND P0, PT, R7, R0, PT ;  /* 0x000000000700720c */ /* 0x000fda0003f06070 */
[----:B------:R-:W-:Y:S02]  /*01e0*/  @P0 IADD3 R7, PT, PT, -R0, R7, RZ ;  /* 0x0000000700070210 */ /* 0x000fe40007ffe1ff */
[----:B------:R-:W-:Y:S02]  /*01f0*/  @P0 IADD3 R5, PT, PT, R5, 0x1, RZ ;  /* 0x0000000105050810 */ /* 0x000fe40007ffe0ff */
[----:B------:R-:W-:-:S13]  /*0200*/  ISETP.GE.U32.AND P1, PT, R7, R0, PT ;  /* 0x000000000700720c */ /* 0x000fda0003f26070 */
[----:B------:R-:W-:Y:S02]  /*0210*/  @P1 IADD3 R5, PT, PT, R5, 0x1, RZ ;  /* 0x0000000105051810 */ /* 0x000fe40007ffe0ff */
[----:B------:R-:W-:-:S04]  /*0220*/  @!P2 LOP3.LUT R5, RZ, R0, RZ, 0x33, !PT ;  /* 0x00000000ff05a212 */ /* 0x000fc800078e33ff */
[----:B------:R-:W-:-:S04]  /*0230*/  IADD3 R2, PT, PT, R6, R5, RZ ;  /* 0x0000000506027210 */ /* 0x000fc80007ffe0ff */
[C---:B------:R-:W-:Y:S02]  /*0240*/  LOP3.LUT R4, R2.reuse, 0x3, RZ, 0xc0, !PT ;  /* 0x0000000302047812 */ /* 0x040fe400078ec0ff */
[----:B------:R-:W-:Y:S02]  /*0250*/  ISETP.GE.U32.AND P1, PT, R2, 0x3, PT ;  /* 0x000000030200780c */ /* 0x000fe40003f26070 */
[----:B------:R-:W-:-:S13]  /*0260*/  ISETP.NE.AND P0, PT, R4, 0x3, PT ;  /* 0x000000030400780c */ /* 0x000fda0003f05270 */
[----:B-1----:R-:W-:Y:S05]  /*0270*/  @!P0 BRA `(.L_x_2) ;  /* 0x0000000000448947 */ /* 0x002fea0003800000 */
[----:B------:R-:W0:Y:S01]  /*0280*/  LDC.64 R4, c[0x0][0x390] ;  /* 0x0000e400ff047b82 */ /* 0x000e220000000a00 */
[----:B------:R-:W-:-:S04]  /*0290*/  IADD3 R2, PT, PT, R2, 0x1, RZ ;  /* 0x0000000102027810 */ /* 0x000fc80007ffe0ff */
[----:B------:R-:W-:-:S03]  /*02a0*/  LOP3.LUT R2, R2, 0x3, RZ, 0xc0, !PT ;  /* 0x0000000302027812 */ /* 0x000fc600078ec0ff */
[----:B------:R-:W1:Y:S01]  /*02b0*/  LDC.64 R6, c[0x0][0x380] ;  /* 0x0000e000ff067b82 */ /* 0x000e620000000a00 */
[----:B------:R-:W-:-:S07]  /*02c0*/  IADD3 R2, PT, PT, -R2, RZ, RZ ;  /* 0x000000ff02027210 */ /* 0x000fce0007ffe1ff */
[----:B------:R-:W2:Y:S02]  /*02d0*/  LDC.64 R8, c[0x0][0x388] ;  /* 0x0000e200ff087b82 */ /* 0x000ea40000000a00 */
.L_x_3:
[----:B0-----:R-:W-:-:S04]  /*02e0*/  IMAD.WIDE R12, R3, 0x4, R4 ;  /* 0x00000004030c7825 */ /* 0x001fc800078e0204 */
[C---:B--2---:R-:W-:Y:S02]  /*02f0*/  IMAD.WIDE R14, R3.reuse, 0x4, R8 ;  /* 0x00000004030e7825 */ /* 0x044fe400078e0208 */
[----:B------:R-:W2:Y:S04]  /*0300*/  LDG.E R13, desc[UR4][R12.64] ;  /* 0x000000040c0d7981 */ /* 0x000ea8000c1e1900 */
[----:B------:R-:W2:Y:S01]  /*0310*/  LDG.E R14, desc[UR4][R14.64] ;  /* 0x000000040e0e7981 */ /* 0x000ea2000c1e1900 */
[----:B-1-3--:R-:W-:Y:S01]  /*0320*/  IMAD.WIDE R10, R3, 0x4, R6 ;  /* 0x00000004030a7825 */ /* 0x00afe200078e0206 */
[----:B------:R-:W-:Y:S02]  /*0330*/  IADD3 R2, PT, PT, R2, 0x1, RZ ;  /* 0x0000000102027810 */ /* 0x000fe40007ffe0ff */
[----:B------:R-:W-:-:S02]  /*0340*/  IADD3 R3, PT, PT, R0, R3, RZ ;  /* 0x0000000300037210 */ /* 0x000fc40007ffe0ff */
[----:B------:R-:W-:Y:S01]  /*0350*/  ISETP.NE.AND P0, PT, R2, RZ, PT ;  /* 0x000000ff0200720c */ /* 0x000fe20003f05270 */
[----:B--2---:R-:W-:-:S05]  /*0360*/  FMUL R17, R14, R13 ;  /* 0x0000000d0e117220 */ /* 0x004fca0000400000 */
[----:B------:R3:W-:Y:S07]  /*0370*/  STG.E desc[UR4][R10.64], R17 ;  /* 0x000000110a007986 */ /* 0x0007ee000c101904 */
[----:B------:R-:W-:Y:S05]  /*0380*/  @P0 BRA `(.L_x_3) ;  /* 0xfffffffc00d40947 */ /* 0x000fea000383ffff */
.L_x_2:
[----:B------:R-:W-:Y:S05]  /*0390*/  BSYNC.RECONVERGENT B0 ;  /* 0x0000000000007941 */ /* 0x000fea0003800200 */
.L_x_1:
[----:B------:R-:W-:Y:S05]  /*03a0*/  @!P1 EXIT ;  /* 0x000000000000994d */ /* 0x000fea0003800000 */
.L_x_4:
[----:B------:R-:W3:Y:S08]  /*03b0*/  LDC.64 R4, c[0x0][0x388] ;  /* 0x0000e200ff047b82 */ /* 0x000ef00000000a00 */
[----:B------:R-:W0:Y:S01]  /*03c0*/  LDC.64 R6, c[0x0][0x390] ;  /* 0x0000e400ff067b82 */ /* 0x000e220000000a00 */
[----:B---3--:R-:W-:-:S07]  /*03d0*/  IMAD.WIDE R10, R3, 0x4, R4 ;  /* 0x00000004030a7825 */ /* 0x008fce00078e0204 */
[----:B------:R-:W1:Y:S01]  /*03e0*/  LDC.64 R4, c[0x0][0x380] ;  /* 0x0000e000ff047b82 */ /* 0x000e620000000a00 */
[----:B--2---:R-:W2:Y:S01]  /*03f0*/  LDG.E R2, desc[UR4][R10.64] ;  /* 0x000000040a027981 */ /* 0x004ea2000c1e1900 */
[----:B0-----:R-:W-:-:S05]  /*0400*/  IMAD.WIDE R12, R3, 0x4, R6 ;  /* 0x00000004030c7825 */ /* 0x001fca00078e0206 */
[----:B------:R-:W2:Y:S01]  /*0410*/  LDG.E R7, desc[UR4][R12.64] ;  /* 0x000000040c077981 */ /* 0x000ea2000c1e1900 */
[----:B-1----:R-:W-:-:S04]  /*0420*/  IMAD.WIDE R16, R3, 0x4, R4 ;  /* 0x0000000403107825 */ /* 0x002fc800078e0204 */
[----:B------:R-:W-:-:S04]  /*0430*/  IMAD.WIDE R4, R0, 0x4, R10 ;  /* 0x0000000400047825 */ /* 0x000fc800078e020a */
[----:B--2---:R-:W-:Y:S01]  /*0440*/  FMUL R19, R2, R7 ;  /* 0x0000000702137220 */ /* 0x004fe20000400000 */
[----:B------:R-:W-:-:S04]  /*0450*/  IMAD.WIDE R6, R0, 0x4, R12 ;  /* 0x0000000400067825 */ /* 0x000fc800078e020c */
[----:B------:R0:W-:Y:S04]  /*0460*/  STG.E desc[UR4][R16.64], R19 ;  /* 0x0000001310007986 */ /* 0x0001e8000c101904 */
[----:B------:R-:W2:Y:S04]  /*0470*/  LDG.E R2, desc[UR4][R4.64] ;  /* 0x0000000404027981 */ /* 0x000ea8000c1e1900 */
[----:B------:R-:W2:Y:S01]  /*0480*/  LDG.E R15, desc[UR4][R6.64] ;  /* 0x00000004060f7981 */ /* 0x000ea2000c1e1900 */
[----:B------:R-:W-:-:S04]  /*0490*/  IMAD.WIDE R8, R0, 0x4, R16 ;  /* 0x0000000400087825 */ /* 0x000fc800078e0210 */
[----:B------:R-:W-:-:S04]  /*04a0*/  IMAD.WIDE R10, R0, 0x4, R4 ;  /* 0x00000004000a7825 */ /* 0x000fc800078e0204 */
[----:B------:R-:W-:-:S04]  /*04b0*/  IMAD.WIDE R12, R0, 0x4, R6 ;  /* 0x00000004000c7825 */ /* 0x000fc800078e0206 */
[----:B--2---:R-:W-:-:S05]  /*04c0*/  FMUL R21, R2, R15 ;  /* 0x0000000f02157220 */ /* 0x004fca0000400000 */
        /* <DEDUP_REMOVED lines=8> */
[----:B------:R-:W1:Y:S04]  /*0550*/  LDG.E R4, desc[UR4][R4.64] ;  /* 0x0000000404047981 */ /* 0x000e68000c1e1900 */
[----:B------:R-:W1:Y:S01]  /*0560*/  LDG.E R7, desc[UR4][R6.64] ;  /* 0x0000000406077981 */ /* 0x000e62000c1e1900 */
[C---:B0-----:R-:W-:Y:S01]  /*0570*/  IMAD.WIDE R16, R0.reuse, 0x4, R14 ;  /* 0x0000000400107825 */ /* 0x041fe200078e020e */
[----:B------:R-:W-:-:S04]  /*0580*/  LEA R3, R0, R3, 0x2 ;  /* 0x0000000300037211 */ /* 0x000fc800078e10ff */
[----:B------:R-:W-:Y:S01]  /*0590*/  ISETP.GE.AND P0, PT, R3, UR6, PT ;  /* 0x0000000603007c0c */ /* 0x000fe2000bf06270 */
[----:B-1----:R-:W-:-:S05]  /*05a0*/  FMUL R9, R4, R7 ;  /* 0x0000000704097220 */ /* 0x002fca0000400000 */
[----:B------:R2:W-:Y:S07]  /*05b0*/  STG.E desc[UR4][R16.64], R9 ;  /* 0x0000000910007986 */ /* 0x0005ee000c101904 */
[----:B------:R-:W-:Y:S05]  /*05c0*/  @!P0 BRA `(.L_x_4) ;  /* 0xfffffffc00788947 */ /* 0x000fea000383ffff */
[----:B------:R-:W-:Y:S05]  /*05d0*/  EXIT ;  /* 0x000000000000794d */ /* 0x000fea0003800000 */
.L_x_5:
        /* <DEDUP_REMOVED lines=10> */
.L_x_7:


//--------------------- .nv.shared.reserved.0     --------------------------
	.section	.nv.shared.reserved.0,"aw",@nobits
	.weak		__nv_reservedSMEM_offset_0_alias
	.size		__nv_reservedSMEM_offset_0_alias, 0, 64
	.other		__nv_reservedSMEM_offset_0_alias,@"STO_CUDA_RESERVED_SHARED STV_DEFAULT"
__nv_reservedSMEM_offset_0_alias:
	.zero		0
	.zero		64


//--------------------- .nv.global                --------------------------
	.section	.nv.global,"aw",@nobits
	.align	4
.nv.global:
	.type		dResult,@object
	.size		dResult,(.L_0 - dResult)
dResult:
	.zero		4
.L_0:


//--------------------- .nv.constant0._Z18reduceAtomicGlobalPKfi --------------------------
	.section	.nv.constant0._Z18reduceAtomicGlobalPKfi,"a",@progbits
	.sectionflags	@""
	.align	4
.nv.constant0._Z18reduceAtomicGlobalPKfi:
	.zero		908


//--------------------- .nv.constant0._Z20multi_element_vectorPfS_S_i --------------------------
	.section	.nv.constant0._Z20multi_element_vectorPfS_S_i,"a",@progbits
	.sectionflags	@""
	.align	4
.nv.constant0._Z20multi_element_vectorPfS_S_i:
	.zero		924


//--------------------- SYMBOLS --------------------------

	.type		.nv.reservedSmem.offset0,@object
	.size		.nv.reservedSmem.offset0,0x4
